//
// Generated by NVIDIA NVVM Compiler
//
// Compiler Build ID: CL-36424714
// Cuda compilation tools, release 13.0, V13.0.88
// Based on NVVM 20.0.0
//

.version 9.0
.target sm_100
.address_size 64

	// .globl	_Z8generateP17curandStateXORWOWPd
.global .align 4 .b8 precalc_xorwow_matrix[102400];
.global .align 4 .b8 precalc_xorwow_offset_matrix[102400];
.global .align 4 .b8 mrg32k3aM1[2304];
.global .align 4 .b8 mrg32k3aM2[2304];
.global .align 4 .b8 mrg32k3aM1SubSeq[2016];
.global .align 4 .b8 mrg32k3aM2SubSeq[2016];
.global .align 4 .b8 mrg32k3aM1Seq[2304];
.global .align 4 .b8 mrg32k3aM2Seq[2304];
.const .align 8 .b8 __cr_lgamma_table[72];

.visible .entry _Z8generateP17curandStateXORWOWPd(
	.param .u64 .ptr .align 1 _Z8generateP17curandStateXORWOWPd_param_0,
	.param .u64 .ptr .align 1 _Z8generateP17curandStateXORWOWPd_param_1
)
{
	.reg .pred 	%p<24>;
	.reg .b32 	%r<406>;
	.reg .b64 	%rd<18>;

	ld.param.u64 	%rd8, [_Z8generateP17curandStateXORWOWPd_param_0];
	cvta.to.global.u64 	%rd9, %rd8;
	mov.u32 	%r182, %tid.x;
	mov.u32 	%r183, %ntid.x;
	mov.u32 	%r184, %ctaid.x;
	mad.lo.s32 	%r185, %r183, %r184, %r182;
	cvt.s64.s32 	%rd17, %r185;
	mul.wide.s32 	%rd10, %r185, 48;
	add.s64 	%rd2, %rd9, %rd10;
	mov.b32 	%r186, 1593684748;
	mov.b32 	%r187, 832094735;
	st.global.v2.u32 	[%rd2], {%r187, %r186};
	mov.b32 	%r188, -123459836;
	mov.b32 	%r189, 1111207954;
	st.global.v2.u32 	[%rd2+8], {%r189, %r188};
	mov.b32 	%r190, 1476011280;
	mov.b32 	%r191, -589760388;
	st.global.v2.u32 	[%rd2+16], {%r191, %r190};
	setp.eq.s32 	%p1, %r185, 0;
	@%p1 bra 	$L__BB0_42;
	mov.b32 	%r312, 0;
	mov.u64 	%rd12, precalc_xorwow_matrix;
$L__BB0_2:
	and.b64  	%rd4, %rd17, 3;
	setp.eq.s64 	%p2, %rd4, 0;
	@%p2 bra 	$L__BB0_41;
	mul.wide.u32 	%rd11, %r312, 3200;
	add.s64 	%rd5, %rd12, %rd11;
	cvt.u32.u64 	%r2, %rd4;
	mov.b32 	%r313, 0;
$L__BB0_4:
	mov.b32 	%r326, 0;
	mov.u32 	%r327, %r326;
	mov.u32 	%r328, %r326;
	mov.u32 	%r329, %r326;
	mov.u32 	%r330, %r326;
	mov.u32 	%r319, %r326;
$L__BB0_5:
	mul.wide.u32 	%rd13, %r319, 4;
	add.s64 	%rd14, %rd2, %rd13;
	ld.global.u32 	%r10, [%rd14+4];
	shl.b32 	%r11, %r319, 5;
	mov.b32 	%r325, 0;
$L__BB0_6:
	.pragma "nounroll";
	shr.u32 	%r196, %r10, %r325;
	and.b32  	%r197, %r196, 1;
	setp.eq.b32 	%p3, %r197, 1;
	not.pred 	%p4, %p3;
	add.s32 	%r198, %r11, %r325;
	mul.lo.s32 	%r199, %r198, 5;
	mul.wide.u32 	%rd15, %r199, 4;
	add.s64 	%rd6, %rd5, %rd15;
	@%p4 bra 	$L__BB0_8;
	ld.global.u32 	%r200, [%rd6];
	xor.b32  	%r330, %r330, %r200;
	ld.global.u32 	%r201, [%rd6+4];
	xor.b32  	%r329, %r329, %r201;
	ld.global.u32 	%r202, [%rd6+8];
	xor.b32  	%r328, %r328, %r202;
	ld.global.u32 	%r203, [%rd6+12];
	xor.b32  	%r327, %r327, %r203;
	ld.global.u32 	%r204, [%rd6+16];
	xor.b32  	%r326, %r326, %r204;
$L__BB0_8:
	and.b32  	%r206, %r196, 2;
	setp.eq.s32 	%p5, %r206, 0;
	@%p5 bra 	$L__BB0_10;
	ld.global.u32 	%r207, [%rd6+20];
	xor.b32  	%r330, %r330, %r207;
	ld.global.u32 	%r208, [%rd6+24];
	xor.b32  	%r329, %r329, %r208;
	ld.global.u32 	%r209, [%rd6+28];
	xor.b32  	%r328, %r328, %r209;
	ld.global.u32 	%r210, [%rd6+32];
	xor.b32  	%r327, %r327, %r210;
	ld.global.u32 	%r211, [%rd6+36];
	xor.b32  	%r326, %r326, %r211;
$L__BB0_10:
	and.b32  	%r213, %r196, 4;
	setp.eq.s32 	%p6, %r213, 0;
	@%p6 bra 	$L__BB0_12;
	ld.global.u32 	%r214, [%rd6+40];
	xor.b32  	%r330, %r330, %r214;
	ld.global.u32 	%r215, [%rd6+44];
	xor.b32  	%r329, %r329, %r215;
	ld.global.u32 	%r216, [%rd6+48];
	xor.b32  	%r328, %r328, %r216;
	ld.global.u32 	%r217, [%rd6+52];
	xor.b32  	%r327, %r327, %r217;
	ld.global.u32 	%r218, [%rd6+56];
	xor.b32  	%r326, %r326, %r218;
$L__BB0_12:
	and.b32  	%r220, %r196, 8;
	setp.eq.s32 	%p7, %r220, 0;
	@%p7 bra 	$L__BB0_14;
	ld.global.u32 	%r221, [%rd6+60];
	xor.b32  	%r330, %r330, %r221;
	ld.global.u32 	%r222, [%rd6+64];
	xor.b32  	%r329, %r329, %r222;
	ld.global.u32 	%r223, [%rd6+68];
	xor.b32  	%r328, %r328, %r223;
	ld.global.u32 	%r224, [%rd6+72];
	xor.b32  	%r327, %r327, %r224;
	ld.global.u32 	%r225, [%rd6+76];
	xor.b32  	%r326, %r326, %r225;
$L__BB0_14:
	and.b32  	%r227, %r196, 16;
	setp.eq.s32 	%p8, %r227, 0;
	@%p8 bra 	$L__BB0_16;
	ld.global.u32 	%r228, [%rd6+80];
	xor.b32  	%r330, %r330, %r228;
	ld.global.u32 	%r229, [%rd6+84];
	xor.b32  	%r329, %r329, %r229;
	ld.global.u32 	%r230, [%rd6+88];
	xor.b32  	%r328, %r328, %r230;
	ld.global.u32 	%r231, [%rd6+92];
	xor.b32  	%r327, %r327, %r231;
	ld.global.u32 	%r232, [%rd6+96];
	xor.b32  	%r326, %r326, %r232;
$L__BB0_16:
	and.b32  	%r234, %r196, 32;
	setp.eq.s32 	%p9, %r234, 0;
	@%p9 bra 	$L__BB0_18;
	ld.global.u32 	%r235, [%rd6+100];
	xor.b32  	%r330, %r330, %r235;
	ld.global.u32 	%r236, [%rd6+104];
	xor.b32  	%r329, %r329, %r236;
	ld.global.u32 	%r237, [%rd6+108];
	xor.b32  	%r328, %r328, %r237;
	ld.global.u32 	%r238, [%rd6+112];
	xor.b32  	%r327, %r327, %r238;
	ld.global.u32 	%r239, [%rd6+116];
	xor.b32  	%r326, %r326, %r239;
$L__BB0_18:
	and.b32  	%r241, %r196, 64;
	setp.eq.s32 	%p10, %r241, 0;
	@%p10 bra 	$L__BB0_20;
	ld.global.u32 	%r242, [%rd6+120];
	xor.b32  	%r330, %r330, %r242;
	ld.global.u32 	%r243, [%rd6+124];
	xor.b32  	%r329, %r329, %r243;
	ld.global.u32 	%r244, [%rd6+128];
	xor.b32  	%r328, %r328, %r244;
	ld.global.u32 	%r245, [%rd6+132];
	xor.b32  	%r327, %r327, %r245;
	ld.global.u32 	%r246, [%rd6+136];
	xor.b32  	%r326, %r326, %r246;
$L__BB0_20:
	and.b32  	%r248, %r196, 128;
	setp.eq.s32 	%p11, %r248, 0;
	@%p11 bra 	$L__BB0_22;
	ld.global.u32 	%r249, [%rd6+140];
	xor.b32  	%r330, %r330, %r249;
	ld.global.u32 	%r250, [%rd6+144];
	xor.b32  	%r329, %r329, %r250;
	ld.global.u32 	%r251, [%rd6+148];
	xor.b32  	%r328, %r328, %r251;
	ld.global.u32 	%r252, [%rd6+152];
	xor.b32  	%r327, %r327, %r252;
	ld.global.u32 	%r253, [%rd6+156];
	xor.b32  	%r326, %r326, %r253;
$L__BB0_22:
	and.b32  	%r255, %r196, 256;
	setp.eq.s32 	%p12, %r255, 0;
	@%p12 bra 	$L__BB0_24;
	ld.global.u32 	%r256, [%rd6+160];
	xor.b32  	%r330, %r330, %r256;
	ld.global.u32 	%r257, [%rd6+164];
	xor.b32  	%r329, %r329, %r257;
	ld.global.u32 	%r258, [%rd6+168];
	xor.b32  	%r328, %r328, %r258;
	ld.global.u32 	%r259, [%rd6+172];
	xor.b32  	%r327, %r327, %r259;
	ld.global.u32 	%r260, [%rd6+176];
	xor.b32  	%r326, %r326, %r260;
$L__BB0_24:
	and.b32  	%r262, %r196, 512;
	setp.eq.s32 	%p13, %r262, 0;
	@%p13 bra 	$L__BB0_26;
	ld.global.u32 	%r263, [%rd6+180];
	xor.b32  	%r330, %r330, %r263;
	ld.global.u32 	%r264, [%rd6+184];
	xor.b32  	%r329, %r329, %r264;
	ld.global.u32 	%r265, [%rd6+188];
	xor.b32  	%r328, %r328, %r265;
	ld.global.u32 	%r266, [%rd6+192];
	xor.b32  	%r327, %r327, %r266;
	ld.global.u32 	%r267, [%rd6+196];
	xor.b32  	%r326, %r326, %r267;
$L__BB0_26:
	and.b32  	%r269, %r196, 1024;
	setp.eq.s32 	%p14, %r269, 0;
	@%p14 bra 	$L__BB0_28;
	ld.global.u32 	%r270, [%rd6+200];
	xor.b32  	%r330, %r330, %r270;
	ld.global.u32 	%r271, [%rd6+204];
	xor.b32  	%r329, %r329, %r271;
	ld.global.u32 	%r272, [%rd6+208];
	xor.b32  	%r328, %r328, %r272;
	ld.global.u32 	%r273, [%rd6+212];
	xor.b32  	%r327, %r327, %r273;
	ld.global.u32 	%r274, [%rd6+216];
	xor.b32  	%r326, %r326, %r274;
$L__BB0_28:
	and.b32  	%r276, %r196, 2048;
	setp.eq.s32 	%p15, %r276, 0;
	@%p15 bra 	$L__BB0_30;
	ld.global.u32 	%r277, [%rd6+220];
	xor.b32  	%r330, %r330, %r277;
	ld.global.u32 	%r278, [%rd6+224];
	xor.b32  	%r329, %r329, %r278;
	ld.global.u32 	%r279, [%rd6+228];
	xor.b32  	%r328, %r328, %r279;
	ld.global.u32 	%r280, [%rd6+232];
	xor.b32  	%r327, %r327, %r280;
	ld.global.u32 	%r281, [%rd6+236];
	xor.b32  	%r326, %r326, %r281;
$L__BB0_30:
	and.b32  	%r283, %r196, 4096;
	setp.eq.s32 	%p16, %r283, 0;
	@%p16 bra 	$L__BB0_32;
	ld.global.u32 	%r284, [%rd6+240];
	xor.b32  	%r330, %r330, %r284;
	ld.global.u32 	%r285, [%rd6+244];
	xor.b32  	%r329, %r329, %r285;
	ld.global.u32 	%r286, [%rd6+248];
	xor.b32  	%r328, %r328, %r286;
	ld.global.u32 	%r287, [%rd6+252];
	xor.b32  	%r327, %r327, %r287;
	ld.global.u32 	%r288, [%rd6+256];
	xor.b32  	%r326, %r326, %r288;
$L__BB0_32:
	and.b32  	%r290, %r196, 8192;
	setp.eq.s32 	%p17, %r290, 0;
	@%p17 bra 	$L__BB0_34;
	ld.global.u32 	%r291, [%rd6+260];
	xor.b32  	%r330, %r330, %r291;
	ld.global.u32 	%r292, [%rd6+264];
	xor.b32  	%r329, %r329, %r292;
	ld.global.u32 	%r293, [%rd6+268];
	xor.b32  	%r328, %r328, %r293;
	ld.global.u32 	%r294, [%rd6+272];
	xor.b32  	%r327, %r327, %r294;
	ld.global.u32 	%r295, [%rd6+276];
	xor.b32  	%r326, %r326, %r295;
$L__BB0_34:
	and.b32  	%r297, %r196, 16384;
	setp.eq.s32 	%p18, %r297, 0;
	@%p18 bra 	$L__BB0_36;
	ld.global.u32 	%r298, [%rd6+280];
	xor.b32  	%r330, %r330, %r298;
	ld.global.u32 	%r299, [%rd6+284];
	xor.b32  	%r329, %r329, %r299;
	ld.global.u32 	%r300, [%rd6+288];
	xor.b32  	%r328, %r328, %r300;
	ld.global.u32 	%r301, [%rd6+292];
	xor.b32  	%r327, %r327, %r301;
	ld.global.u32 	%r302, [%rd6+296];
	xor.b32  	%r326, %r326, %r302;
$L__BB0_36:
	and.b32  	%r304, %r196, 32768;
	setp.eq.s32 	%p19, %r304, 0;
	@%p19 bra 	$L__BB0_38;
	ld.global.u32 	%r305, [%rd6+300];
	xor.b32  	%r330, %r330, %r305;
	ld.global.u32 	%r306, [%rd6+304];
	xor.b32  	%r329, %r329, %r306;
	ld.global.u32 	%r307, [%rd6+308];
	xor.b32  	%r328, %r328, %r307;
	ld.global.u32 	%r308, [%rd6+312];
	xor.b32  	%r327, %r327, %r308;
	ld.global.u32 	%r309, [%rd6+316];
	xor.b32  	%r326, %r326, %r309;
$L__BB0_38:
	add.s32 	%r325, %r325, 16;
	setp.ne.s32 	%p20, %r325, 32;
	@%p20 bra 	$L__BB0_6;
	mad.lo.s32 	%r310, %r319, -31, %r11;
	add.s32 	%r319, %r310, 1;
	setp.ne.s32 	%p21, %r319, 5;
	@%p21 bra 	$L__BB0_5;
	st.global.u32 	[%rd2+4], %r330;
	st.global.u32 	[%rd2+8], %r329;
	st.global.u32 	[%rd2+12], %r328;
	st.global.u32 	[%rd2+16], %r327;
	st.global.u32 	[%rd2+20], %r326;
	add.s32 	%r313, %r313, 1;
	setp.lt.u32 	%p22, %r313, %r2;
	@%p22 bra 	$L__BB0_4;
$L__BB0_41:
	shr.u64 	%rd7, %rd17, 2;
	add.s32 	%r312, %r312, 1;
	setp.gt.u64 	%p23, %rd17, 3;
	mov.u64 	%rd17, %rd7;
	@%p23 bra 	$L__BB0_2;
$L__BB0_42:
	mov.b32 	%r311, 0;
	st.global.v2.u32 	[%rd2+24], {%r311, %r311};
	st.global.u32 	[%rd2+32], %r311;
	mov.b64 	%rd16, 0;
	st.global.u64 	[%rd2+40], %rd16;
	ret;

}


// ===== COMPILED SASS (sm_100) =====

	.target	sm_100

	.elftype	@"ET_EXEC"


//--------------------- .note.nv.tkinfo           --------------------------
	.section	.note.nv.tkinfo,"",@"SHT_NOTE"
	.sectionflags	@"SHF_NOTE_NV_TKINFO"
	.tkinfo
        /*0018*/ 	.word	0x00000002
        /*0030*/ 	.string	""
        /*0030*/ 	.string	"ptxas"
        /*0030*/ 	.string	"Cuda compilation tools, release 13.0, V13.0.88"
        /*0030*/ 	.string	"Build cuda_13.0.r13.0/compiler.36424714_0"
        /*0030*/ 	.string	"-arch sm_100 -m 64 "



//--------------------- .note.nv.cuinfo           --------------------------
	.section	.note.nv.cuinfo,"",@"SHT_NOTE"
	.sectionflags	@"SHF_NOTE_NV_CUINFO"
        /*0018*/ 	.short	0x0002
        /*001a*/ 	.short	0x0064
        /*001c*/ 	.short	0x0082
	.zero		2


//--------------------- .nv.info                  --------------------------
	.section	.nv.info,"",@"SHT_CUDA_INFO"
	.align	4


	//----- nvinfo : EIATTR_REGCOUNT
	.align		4
        /*0000*/ 	.byte	0x04, 0x2f
        /*0002*/ 	.short	(.L_10 - .L_9)
	.align		4
.L_9:
        /*0004*/ 	.word	index@(_Z8generateP17curandStateXORWOWPd)
        /*0008*/ 	.word	0x0000001f


	//----- nvinfo : EIATTR_FRAME_SIZE
	.align		4
.L_10:
        /*000c*/ 	.byte	0x04, 0x11
        /*000e*/ 	.short	(.L_12 - .L_11)
	.align		4
.L_11:
        /*0010*/ 	.word	index@(_Z8generateP17curandStateXORWOWPd)
        /*0014*/ 	.word	0x00000000


	//----- nvinfo : EIATTR_MIN_STACK_SIZE
	.align		4
.L_12:
        /*0018*/ 	.byte	0x04, 0x12
        /*001a*/ 	.short	(.L_14 - .L_13)
	.align		4
.L_13:
        /*001c*/ 	.word	index@(_Z8generateP17curandStateXORWOWPd)
        /*0020*/ 	.word	0x00000000
.L_14:


//--------------------- .nv.compat                --------------------------
	.section	.nv.compat,"",@"SHT_CUDA_COMPAT_INFO"
	.align	4
        /*0000*/ 	.byte	0x02, 0x09, 0x00, 0x00, 0x02, 0x02, 0x01, 0x00, 0x02, 0x05, 0x05, 0x00, 0x03, 0x07, 0x01, 0x01
        /*0010*/ 	.byte	0x02, 0x03, 0x00, 0x00, 0x02, 0x06, 0x01, 0x00, 0x04, 0x0b, 0x08, 0x00, 0x09, 0x00, 0x00, 0x00
        /*0020*/ 	.byte	0x00, 0x00, 0x00, 0x00


//--------------------- .nv.info._Z8generateP17curandStateXORWOWPd --------------------------
	.section	.nv.info._Z8generateP17curandStateXORWOWPd,"",@"SHT_CUDA_INFO"
	.sectionflags	@""
	.align	4


	//----- nvinfo : EIATTR_CUDA_API_VERSION
	.align		4
        /*0000*/ 	.byte	0x04, 0x37
        /*0002*/ 	.short	(.L_16 - .L_15)
.L_15:
        /*0004*/ 	.word	0x00000082


	//----- nvinfo : EIATTR_KPARAM_INFO
	.align		4
.L_16:
        /*0008*/ 	.byte	0x04, 0x17
        /*000a*/ 	.short	(.L_18 - .L_17)
.L_17:
        /*000c*/ 	.word	0x00000000
        /*0010*/ 	.short	0x0001
        /*0012*/ 	.short	0x0008
        /*0014*/ 	.byte	0x00, 0xf5, 0x21, 0x00


	//----- nvinfo : EIATTR_KPARAM_INFO
	.align		4
.L_18:
        /*0018*/ 	.byte	0x04, 0x17
        /*001a*/ 	.short	(.L_20 - .L_19)
.L_19:
        /*001c*/ 	.word	0x00000000
        /*0020*/ 	.short	0x0000
        /*0022*/ 	.short	0x0000
        /*0024*/ 	.byte	0x00, 0xf5, 0x21, 0x00


	//----- nvinfo : EIATTR_SPARSE_MMA_MASK
	.align		4
.L_20:
        /*0028*/ 	.byte	0x03, 0x50
        /*002a*/ 	.short	0x0000


	//----- nvinfo : EIATTR_MAXREG_COUNT
	.align		4
        /*002c*/ 	.byte	0x03, 0x1b
        /*002e*/ 	.short	0x00ff


	//----- nvinfo : EIATTR_MERCURY_ISA_VERSION
	.align		4
        /*0030*/ 	.byte	0x03, 0x5f
        /*0032*/ 	.short	0x0101


	//----- nvinfo : EIATTR_VRC_CTA_INIT_COUNT
	.align		4
        /*0034*/ 	.byte	0x02, 0x4a
	.zero		1
	.zero		1


	//----- nvinfo : EIATTR_EXIT_INSTR_OFFSETS
	.align		4
        /*0038*/ 	.byte	0x04, 0x1c
        /*003a*/ 	.short	(.L_22 - .L_21)


	//   ....[0]....
.L_21:
        /*003c*/ 	.word	0x00000e80


	//----- nvinfo : EIATTR_CRS_STACK_SIZE
	.align		4
.L_22:
        /*0040*/ 	.byte	0x04, 0x1e
        /*0042*/ 	.short	(.L_24 - .L_23)
.L_23:
        /*0044*/ 	.word	0x00000000


	//----- nvinfo : EIATTR_CBANK_PARAM_SIZE
	.align		4
.L_24:
        /*0048*/ 	.byte	0x03, 0x19
        /*004a*/ 	.short	0x0010


	//----- nvinfo : EIATTR_PARAM_CBANK
	.align		4
        /*004c*/ 	.byte	0x04, 0x0a
        /*004e*/ 	.short	(.L_26 - .L_25)
	.align		4
.L_25:
        /*0050*/ 	.word	index@(.nv.constant0._Z8generateP17curandStateXORWOWPd)
        /*0054*/ 	.short	0x0380
        /*0056*/ 	.short	0x0010


	//----- nvinfo : EIATTR_SW_WAR
	.align		4
.L_26:
        /*0058*/ 	.byte	0x04, 0x36
        /*005a*/ 	.short	(.L_28 - .L_27)
.L_27:
        /*005c*/ 	.word	0x00000008
.L_28:


//--------------------- .nv.callgraph             --------------------------
	.section	.nv.callgraph,"",@"SHT_CUDA_CALLGRAPH"
	.align	4
	.sectionentsize	8
	.align		4
        /*0000*/ 	.word	0x00000000
	.align		4
        /*0004*/ 	.word	0xffffffff
	.align		4
        /*0008*/ 	.word	0x00000000
	.align		4
        /*000c*/ 	.word	0xfffffffe
	.align		4
        /*0010*/ 	.word	0x00000000
	.align		4
        /*0014*/ 	.word	0xfffffffd
	.align		4
        /*0018*/ 	.word	0x00000000
	.align		4
        /*001c*/ 	.word	0xfffffffc


//--------------------- .nv.constant4             --------------------------
	.section	.nv.constant4,"a",@progbits
	.align	8
	.align		8
.nv.constant4:
        /*0000*/ 	.dword	precalc_xorwow_matrix
	.align		8
        /*0008*/ 	.dword	precalc_xorwow_offset_matrix
	.align		8
        /*0010*/ 	.dword	mrg32k3aM1
	.align		8
        /*0018*/ 	.dword	mrg32k3aM2
	.align		8
        /*0020*/ 	.dword	mrg32k3aM1SubSeq
	.align		8
        /*0028*/ 	.dword	mrg32k3aM2SubSeq
	.align		8
        /*0030*/ 	.dword	mrg32k3aM1Seq
	.align		8
        /*0038*/ 	.dword	mrg32k3aM2Seq


//--------------------- .nv.constant3             --------------------------
	.section	.nv.constant3,"a",@progbits
	.align	8
.nv.constant3:
	.type		__cr_lgamma_table,@object
	.size		__cr_lgamma_table,(.L_8 - __cr_lgamma_table)
__cr_lgamma_table:
        /*0000*/ 	.byte	0x00, 0x00, 0x00, 0x00, 0x00, 0x00, 0x00, 0x00, 0x00, 0x00, 0x00, 0x00, 0x00, 0x00, 0x00, 0x00
        /*0010*/ 	.byte	0xef, 0x39, 0xfa, 0xfe, 0x42, 0x2e, 0xe6, 0x3f, 0x02, 0x20, 0x2a, 0xfa, 0x0b, 0xab, 0xfc, 0x3f
        /*0020*/ 	.byte	0xf9, 0x2c, 0x92, 0x7c, 0xa7, 0x6c, 0x09, 0x40, 0xc9, 0x79, 0x44, 0x3c, 0x64, 0x26, 0x13, 0x40
        /*0030*/ 	.byte	0xca, 0x01, 0xcf, 0x3a, 0x27, 0x51, 0x1a, 0x40, 0x30, 0xcc, 0x2d, 0xf3, 0xe1, 0x0c, 0x21, 0x40
        /*0040*/ 	.byte	0x0d, 0xb7, 0xfc, 0x82, 0x8e, 0x35, 0x25, 0x40
.L_8:


//--------------------- .text._Z8generateP17curandStateXORWOWPd --------------------------
	.section	.text._Z8generateP17curandStateXORWOWPd,"ax",@progbits
	.align	128
        .global         _Z8generateP17curandStateXORWOWPd
        .type           _Z8generateP17curandStateXORWOWPd,@function
        .size           _Z8generateP17curandStateXORWOWPd,(.L_x_9 - _Z8generateP17curandStateXORWOWPd)
        .other          _Z8generateP17curandStateXORWOWPd,@"STO_CUDA_ENTRY STV_DEFAULT"
_Z8generateP17curandStateXORWOWPd:
.text._Z8generateP17curandStateXORWOWPd:
[----:B------:R-:W-:Y:S01]  /*0000*/  LDC R1, c[0x0][0x37c] ;  /* 0x0000df00ff017b82 */ /* 0x000fe20000000800 */
[----:B------:R-:W0:Y:S07]  /*0010*/  S2R R13, SR_TID.X ;  /* 0x00000000000d7919 */ /* 0x000e2e0000002100 */
[----:B------:R-:W1:Y:S01]  /*0020*/  LDC.64 R6, c[0x0][0x380] ;  /* 0x0000e000ff067b82 */ /* 0x000e620000000a00 */
[----:B------:R-:W0:Y:S01]  /*0030*/  LDCU UR6, c[0x0][0x360] ;  /* 0x00006c00ff0677ac */ /* 0x000e220008000800 */
[----:B------:R-:W-:Y:S01]  /*0040*/  IMAD.MOV.U32 R2, RZ, RZ, 0x3198c20f ;  /* 0x3198c20fff027424 */ /* 0x000fe200078e00ff */
[----:B------:R-:W0:Y:S01]  /*0050*/  S2R R0, SR_CTAID.X ;  /* 0x0000000000007919 */ /* 0x000e220000002500 */
[----:B------:R-:W-:Y:S01]  /*0060*/  IMAD.MOV.U32 R3, RZ, RZ, 0x5efdb30c ;  /* 0x5efdb30cff037424 */ /* 0x000fe200078e00ff */
[----:B------:R-:W2:Y:S01]  /*0070*/  LDCU.64 UR4, c[0x0][0x358] ;  /* 0x00006b00ff0477ac */ /* 0x000ea20008000a00 */
[----:B------:R-:W-:Y:S01]  /*0080*/  IMAD.MOV.U32 R4, RZ, RZ, 0x423bb012 ;  /* 0x423bb012ff047424 */ /* 0x000fe200078e00ff */
[----:B------:R-:W-:Y:S01]  /*0090*/  BSSY.RECONVERGENT B0, `(.L_x_0) ;  /* 0x00000db000007945 */ /* 0x000fe20003800200 */
[----:B------:R-:W-:-:S02]  /*00a0*/  IMAD.MOV.U32 R5, RZ, RZ, -0x75bd8fc ;  /* 0xf8a42704ff057424 */ /* 0x000fc400078e00ff */
[----:B------:R-:W-:Y:S02]  /*00b0*/  IMAD.MOV.U32 R8, RZ, RZ, -0x23270784 ;  /* 0xdcd8f87cff087424 */ /* 0x000fe400078e00ff */
[----:B------:R-:W-:Y:S02]  /*00c0*/  IMAD.MOV.U32 R9, RZ, RZ, 0x57fa2510 ;  /* 0x57fa2510ff097424 */ /* 0x000fe400078e00ff */
[----:B0-----:R-:W-:-:S04]  /*00d0*/  IMAD R13, R0, UR6, R13 ;  /* 0x00000006000d7c24 */ /* 0x001fc8000f8e020d */
[C---:B-1----:R-:W-:Y:S01]  /*00e0*/  IMAD.WIDE R6, R13.reuse, 0x30, R6 ;  /* 0x000000300d067825 */ /* 0x042fe200078e0206 */
[----:B------:R-:W-:-:S04]  /*00f0*/  ISETP.NE.AND P0, PT, R13, RZ, PT ;  /* 0x000000ff0d00720c */ /* 0x000fc80003f05270 */
[----:B--2---:R0:W-:Y:S04]  /*0100*/  STG.E.64 desc[UR4][R6.64], R2 ;  /* 0x0000000206007986 */ /* 0x0041e8000c101b04 */
[----:B------:R0:W-:Y:S04]  /*0110*/  STG.E.64 desc[UR4][R6.64+0x8], R4 ;  /* 0x0000080406007986 */ /* 0x0001e8000c101b04 */
[----:B------:R0:W-:Y:S01]  /*0120*/  STG.E.64 desc[UR4][R6.64+0x10], R8 ;  /* 0x0000100806007986 */ /* 0x0001e2000c101b04 */
[----:B------:R-:W-:Y:S05]  /*0130*/  @!P0 BRA `(.L_x_1) ;  /* 0x0000000c00408947 */ /* 0x000fea0003800000 */
[----:B------:R-:W-:Y:S01]  /*0140*/  SHF.R.S32.HI R0, RZ, 0x1f, R13 ;  /* 0x0000001fff007819 */ /* 0x000fe2000001140d */
[----:B------:R-:W-:-:S07]  /*0150*/  IMAD.MOV.U32 R12, RZ, RZ, RZ ;  /* 0x000000ffff0c7224 */ /* 0x000fce00078e00ff */
.L_x_7:
[----:B0-----:R-:W-:Y:S01]  /*0160*/  LOP3.LUT R2, R13, 0x3, RZ, 0xc0, !PT ;  /* 0x000000030d027812 */ /* 0x001fe200078ec0ff */
[----:B------:R-:W-:Y:S03]  /*0170*/  BSSY.RECONVERGENT B1, `(.L_x_2) ;  /* 0x00000c6000017945 */ /* 0x000fe60003800200 */
[----:B------:R-:W-:-:S04]  /*0180*/  ISETP.NE.U32.AND P0, PT, R2, RZ, PT ;  /* 0x000000ff0200720c */ /* 0x000fc80003f05070 */
[----:B------:R-:W-:-:S13]  /*0190*/  ISETP.NE.AND.EX P0, PT, RZ, RZ, PT, P0 ;  /* 0x000000ffff00720c */ /* 0x000fda0003f05300 */
[----:B------:R-:W-:Y:S05]  /*01a0*/  @!P0 BRA `(.L_x_3) ;  /* 0x0000000c00088947 */ /* 0x000fea0003800000 */
[----:B------:R-:W0:Y:S01]  /*01b0*/  LDC.64 R8, c[0x4][RZ] ;  /* 0x01000000ff087b82 */ /* 0x000e220000000a00 */
[----:B------:R-:W-:Y:S02]  /*01c0*/  IMAD.MOV.U32 R14, RZ, RZ, RZ ;  /* 0x000000ffff0e7224 */ /* 0x000fe400078e00ff */
[----:B0-----:R-:W-:-:S07]  /*01d0*/  IMAD.WIDE.U32 R8, R12, 0xc80, R8 ;  /* 0x00000c800c087825 */ /* 0x001fce00078e0008 */
.L_x_6:
[----:B0-----:R-:W-:Y:S01]  /*01e0*/  IMAD.MOV.U32 R15, RZ, RZ, RZ ;  /* 0x000000ffff0f7224 */ /* 0x001fe200078e00ff */
[----:B------:R-:W-:Y:S01]  /*01f0*/  CS2R R2, SRZ ;  /* 0x0000000000027805 */ /* 0x000fe2000001ff00 */
[----:B------:R-:W-:Y:S01]  /*0200*/  IMAD.MOV.U32 R17, RZ, RZ, RZ ;  /* 0x000000ffff117224 */ /* 0x000fe200078e00ff */
[----:B------:R-:W-:-:S07]  /*0210*/  CS2R R4, SRZ ;  /* 0x0000000000047805 */ /* 0x000fce000001ff00 */
.L_x_5:
[----:B------:R-:W-:-:S05]  /*0220*/  IMAD.WIDE.U32 R10, R17, 0x4, R6 ;  /* 0x00000004110a7825 */ /* 0x000fca00078e0006 */
[----:B------:R0:W5:Y:S01]  /*0230*/  LDG.E R16, desc[UR4][R10.64+0x4] ;  /* 0x000004040a107981 */ /* 0x000162000c1e1900 */
[----:B------:R-:W-:-:S07]  /*0240*/  IMAD.MOV.U32 R19, RZ, RZ, RZ ;  /* 0x000000ffff137224 */ /* 0x000fce00078e00ff */
.L_x_4:
[----:B-----5:R-:W-:Y:S01]  /*0250*/  SHF.R.U32.HI R24, RZ, R19, R16 ;  /* 0x00000013ff187219 */ /* 0x020fe20000011610 */
[----:B0-----:R-:W-:-:S03]  /*0260*/  IMAD.SHL.U32 R10, R17, 0x20, RZ ;  /* 0x00000020110a7824 */ /* 0x001fc600078e00ff */
[----:B------:R-:W-:Y:S01]  /*0270*/  LOP3.LUT R11, R24, 0x1, RZ, 0xc0, !PT ;  /* 0x00000001180b7812 */ /* 0x000fe200078ec0ff */
[----:B------:R-:W-:-:S03]  /*0280*/  IMAD.IADD R10, R10, 0x1, R19 ;  /* 0x000000010a0a7824 */ /* 0x000fc600078e0213 */
[----:B------:R-:W-:Y:S01]  /*0290*/  ISETP.NE.U32.AND P0, PT, R11, 0x1, PT ;  /* 0x000000010b00780c */ /* 0x000fe20003f05070 */
[----:B------:R-:W-:-:S03]  /*02a0*/  IMAD R11, R10, 0x5, RZ ;  /* 0x000000050a0b7824 */ /* 0x000fc600078e02ff */
[----:B------:R-:W-:Y:S01]  /*02b0*/  R2P PR, R24, 0x7e ;  /* 0x0000007e18007804 */ /* 0x000fe20000000000 */
[----:B------:R-:W-:-:S08]  /*02c0*/  IMAD.WIDE.U32 R10, R11, 0x4, R8 ;  /* 0x000000040b0a7825 */ /* 0x000fd000078e0008 */
[----:B------:R-:W2:Y:S04]  /*02d0*/  @!P0 LDG.E R18, desc[UR4][R10.64] ;  /* 0x000000040a128981 */ /* 0x000ea8000c1e1900 */
[----:B------:R-:W3:Y:S04]  /*02e0*/  @!P0 LDG.E R20, desc[UR4][R10.64+0x10] ;  /* 0x000010040a148981 */ /* 0x000ee8000c1e1900 */
[----:B------:R-:W4:Y:S04]  /*02f0*/  @P1 LDG.E R22, desc[UR4][R10.64+0x14] ;  /* 0x000014040a161981 */ /* 0x000f28000c1e1900 */
[----:B------:R-:W4:Y:S04]  /*0300*/  @P2 LDG.E R26, desc[UR4][R10.64+0x28] ;  /* 0x000028040a1a2981 */ /* 0x000f28000c1e1900 */
[----:B------:R-:W4:Y:S04]  /*0310*/  @!P0 LDG.E R21, desc[UR4][R10.64+0x4] ;  /* 0x000004040a158981 */ /* 0x000f28000c1e1900 */
[----:B------:R-:W4:Y:S04]  /*0320*/  @!P0 LDG.E R23, desc[UR4][R10.64+0xc] ;  /* 0x00000c040a178981 */ /* 0x000f28000c1e1900 */
[----:B------:R-:W4:Y:S04]  /*0330*/  @P1 LDG.E R25, desc[UR4][R10.64+0x18] ;  /* 0x000018040a191981 */ /* 0x000f28000c1e1900 */
[----:B------:R-:W4:Y:S04]  /*0340*/  @P3 LDG.E R28, desc[UR4][R10.64+0x3c] ;  /* 0x00003c040a1c3981 */ /* 0x000f28000c1e1900 */
[----:B------:R-:W4:Y:S01]  /*0350*/  @P6 LDG.E R27, desc[UR4][R10.64+0x7c] ;  /* 0x00007c040a1b6981 */ /* 0x000f22000c1e1900 */
[----:B--2---:R-:W-:-:S03]  /*0360*/  @!P0 LOP3.LUT R15, R15, R18, RZ, 0x3c, !PT ;  /* 0x000000120f0f8212 */ /* 0x004fc600078e3cff */
[----:B------:R-:W2:Y:S01]  /*0370*/  @!P0 LDG.E R18, desc[UR4][R10.64+0x8] ;  /* 0x000008040a128981 */ /* 0x000ea2000c1e1900 */
[----:B---3--:R-:W-:-:S03]  /*0380*/  @!P0 LOP3.LUT R3, R3, R20, RZ, 0x3c, !PT ;  /* 0x0000001403038212 */ /* 0x008fc600078e3cff */
[----:B------:R-:W3:Y:S01]  /*0390*/  @P1 LDG.E R20, desc[UR4][R10.64+0x24] ;  /* 0x000024040a141981 */ /* 0x000ee2000c1e1900 */
[----:B----4-:R-:W-:-:S03]  /*03a0*/  @P1 LOP3.LUT R15, R15, R22, RZ, 0x3c, !PT ;  /* 0x000000160f0f1212 */ /* 0x010fc600078e3cff */
[----:B------:R-:W4:Y:S01]  /*03b0*/  @P2 LDG.E R22, desc[UR4][R10.64+0x38] ;  /* 0x000038040a162981 */ /* 0x000f22000c1e1900 */
[----:B------:R-:W-:-:S03]  /*03c0*/  @P2 LOP3.LUT R15, R15, R26, RZ, 0x3c, !PT ;  /* 0x0000001a0f0f2212 */ /* 0x000fc600078e3cff */
[----:B------:R-:W4:Y:S01]  /*03d0*/  @P4 LDG.E R26, desc[UR4][R10.64+0x50] ;  /* 0x000050040a1a4981 */ /* 0x000f22000c1e1900 */
[----:B------:R-:W-:-:S03]  /*03e0*/  @!P0 LOP3.LUT R4, R4, R21, RZ, 0x3c, !PT ;  /* 0x0000001504048212 */ /* 0x000fc600078e3cff */
[----:B------:R-:W4:Y:S01]  /*03f0*/  @P1 LDG.E R21, desc[UR4][R10.64+0x20] ;  /* 0x000020040a151981 */ /* 0x000f22000c1e1900 */
[----:B------:R-:W-:-:S03]  /*0400*/  @!P0 LOP3.LUT R2, R2, R23, RZ, 0x3c, !PT ;  /* 0x0000001702028212 */ /* 0x000fc600078e3cff */
[----:B------:R-:W4:Y:S01]  /*0410*/  @P2 LDG.E R23, desc[UR4][R10.64+0x2c] ;  /* 0x00002c040a172981 */ /* 0x000f22000c1e1900 */
[----:B------:R-:W-:-:S03]  /*0420*/  @P1 LOP3.LUT R4, R4, R25, RZ, 0x3c, !PT ;  /* 0x0000001904041212 */ /* 0x000fc600078e3cff */
[----:B------:R-:W4:Y:S01]  /*0430*/  @P2 LDG.E R25, desc[UR4][R10.64+0x34] ;  /* 0x000034040a192981 */ /* 0x000f22000c1e1900 */
[----:B--2---:R-:W-:-:S03]  /*0440*/  @!P0 LOP3.LUT R5, R5, R18, RZ, 0x3c, !PT ;  /* 0x0000001205058212 */ /* 0x004fc600078e3cff */
[----:B------:R-:W2:Y:S01]  /*0450*/  @P1 LDG.E R18, desc[UR4][R10.64+0x1c] ;  /* 0x00001c040a121981 */ /* 0x000ea2000c1e1900 */
[----:B---3--:R-:W-:-:S03]  /*0460*/  @P1 LOP3.LUT R3, R3, R20, RZ, 0x3c, !PT ;  /* 0x0000001403031212 */ /* 0x008fc600078e3cff */
[----:B------:R-:W3:Y:S01]  /*0470*/  @P2 LDG.E R20, desc[UR4][R10.64+0x30] ;  /* 0x000030040a142981 */ /* 0x000ee2000c1e1900 */
[----:B----4-:R-:W-:-:S03]  /*0480*/  @P2 LOP3.LUT R3, R3, R22, RZ, 0x3c, !PT ;  /* 0x0000001603032212 */ /* 0x010fc600078e3cff */
[----:B------:R-:W4:Y:S01]  /*0490*/  @P3 LDG.E R22, desc[UR4][R10.64+0x4c] ;  /* 0x00004c040a163981 */ /* 0x000f22000c1e1900 */
[----:B------:R-:W-:-:S04]  /*04a0*/  @P3 LOP3.LUT R15, R15, R28, RZ, 0x3c, !PT ;  /* 0x0000001c0f0f3212 */ /* 0x000fc800078e3cff */
[----:B------:R-:W-:Y:S02]  /*04b0*/  @P4 LOP3.LUT R15, R15, R26, RZ, 0x3c, !PT ;  /* 0x0000001a0f0f4212 */ /* 0x000fe400078e3cff */
[----:B------:R-:W-:Y:S01]  /*04c0*/  @P1 LOP3.LUT R2, R2, R21, RZ, 0x3c, !PT ;  /* 0x0000001502021212 */ /* 0x000fe200078e3cff */
[----:B------:R-:W4:Y:S04]  /*04d0*/  @P5 LDG.E R26, desc[UR4][R10.64+0x64] ;  /* 0x000064040a1a5981 */ /* 0x000f28000c1e1900 */
[----:B------:R-:W4:Y:S01]  /*04e0*/  @P3 LDG.E R21, desc[UR4][R10.64+0x40] ;  /* 0x000040040a153981 */ /* 0x000f22000c1e1900 */
[----:B------:R-:W-:Y:S02]  /*04f0*/  @P2 LOP3.LUT R4, R4, R23, RZ, 0x3c, !PT ;  /* 0x0000001704042212 */ /* 0x000fe400078e3cff */
[----:B------:R-:W-:Y:S01]  /*0500*/  @P2 LOP3.LUT R2, R2, R25, RZ, 0x3c, !PT ;  /* 0x0000001902022212 */ /* 0x000fe200078e3cff */
[----:B------:R-:W4:Y:S04]  /*0510*/  @P3 LDG.E R23, desc[UR4][R10.64+0x48] ;  /* 0x000048040a173981 */ /* 0x000f28000c1e1900 */
[----:B------:R-:W4:Y:S01]  /*0520*/  @P4 LDG.E R25, desc[UR4][R10.64+0x54] ;  /* 0x000054040a194981 */ /* 0x000f22000c1e1900 */
[----:B--2---:R-:W-:-:S03]  /*0530*/  @P1 LOP3.LUT R5, R5, R18, RZ, 0x3c, !PT ;  /* 0x0000001205051212 */ /* 0x004fc600078e3cff */
[----:B------:R-:W2:Y:S01]  /*0540*/  @P3 LDG.E R18, desc[UR4][R10.64+0x44] ;  /* 0x000044040a123981 */ /* 0x000ea2000c1e1900 */
[----:B---3--:R-:W-:-:S03]  /*0550*/  @P2 LOP3.LUT R5, R5, R20, RZ, 0x3c, !PT ;  /* 0x0000001405052212 */ /* 0x008fc600078e3cff */
[----:B------:R-:W3:Y:S01]  /*0560*/  @P4 LDG.E R20, desc[UR4][R10.64+0x58] ;  /* 0x000058040a144981 */ /* 0x000ee2000c1e1900 */
[----:B----4-:R-:W-:-:S03]  /*0570*/  @P3 LOP3.LUT R3, R3, R22, RZ, 0x3c, !PT ;  /* 0x0000001603033212 */ /* 0x010fc600078e3cff */
[----:B------:R-:W4:Y:S01]  /*0580*/  @P4 LDG.E R22, desc[UR4][R10.64+0x60] ;  /* 0x000060040a164981 */ /* 0x000f22000c1e1900 */
[----:B------:R-:W-:Y:S02]  /*0590*/  LOP3.LUT P0, RZ, R24, 0x80, RZ, 0xc0, !PT ;  /* 0x0000008018ff7812 */ /* 0x000fe4000780c0ff */
[----:B------:R-:W-:Y:S02]  /*05a0*/  @P5 LOP3.LUT R15, R15, R26, RZ, 0x3c, !PT ;  /* 0x0000001a0f0f5212 */ /* 0x000fe400078e3cff */
[----:B------:R-:W4:Y:S01]  /*05b0*/  @P6 LDG.E R26, desc[UR4][R10.64+0x78] ;  /* 0x000078040a1a6981 */ /* 0x000f22000c1e1900 */
[----:B------:R-:W-:-:S03]  /*05c0*/  @P3 LOP3.LUT R4, R4, R21, RZ, 0x3c, !PT ;  /* 0x0000001504043212 */ /* 0x000fc600078e3cff */
[----:B------:R-:W4:Y:S01]  /*05d0*/  @P4 LDG.E R21, desc[UR4][R10.64+0x5c] ;  /* 0x00005c040a154981 */ /* 0x000f22000c1e1900 */
[----:B------:R-:W-:-:S03]  /*05e0*/  @P3 LOP3.LUT R2, R2, R23, RZ, 0x3c, !PT ;  /* 0x0000001702023212 */ /* 0x000fc600078e3cff */
[----:B------:R-:W4:Y:S01]  /*05f0*/  @P5 LDG.E R23, desc[UR4][R10.64+0x68] ;  /* 0x000068040a175981 */ /* 0x000f22000c1e1900 */
[----:B------:R-:W-:-:S03]  /*0600*/  @P4 LOP3.LUT R4, R4, R25, RZ, 0x3c, !PT ;  /* 0x0000001904044212 */ /* 0x000fc600078e3cff */
[----:B------:R-:W4:Y:S01]  /*0610*/  @P5 LDG.E R25, desc[UR4][R10.64+0x70] ;  /* 0x000070040a195981 */ /* 0x000f22000c1e1900 */
[----:B--2---:R-:W-:-:S03]  /*0620*/  @P3 LOP3.LUT R5, R5, R18, RZ, 0x3c, !PT ;  /* 0x0000001205053212 */ /* 0x004fc600078e3cff */
[----:B------:R-:W2:Y:S01]  /*0630*/  @P5 LDG.E R18, desc[UR4][R10.64+0x6c] ;  /* 0x00006c040a125981 */ /* 0x000ea2000c1e1900 */
[----:B---3--:R-:W-:-:S03]  /*0640*/  @P4 LOP3.LUT R5, R5, R20, RZ, 0x3c, !PT ;  /* 0x0000001405054212 */ /* 0x008fc600078e3cff */
[----:B------:R-:W3:Y:S01]  /*0650*/  @P5 LDG.E R20, desc[UR4][R10.64+0x74] ;  /* 0x000074040a145981 */ /* 0x000ee2000c1e1900 */
[----:B----4-:R-:W-:-:S03]  /*0660*/  @P4 LOP3.LUT R3, R3, R22, RZ, 0x3c, !PT ;  /* 0x0000001603034212 */ /* 0x010fc600078e3cff */
[----:B------:R-:W4:Y:S01]  /*0670*/  @P0 LDG.E R22, desc[UR4][R10.64+0x8c] ;  /* 0x00008c040a160981 */ /* 0x000f22000c1e1900 */
[----:B------:R-:W-:-:S03]  /*0680*/  @P6 LOP3.LUT R15, R15, R26, RZ, 0x3c, !PT ;  /* 0x0000001a0f0f6212 */ /* 0x000fc600078e3cff */
        /* <DEDUP_REMOVED lines=13> */
[----:B------:R-:W-:Y:S02]  /*0760*/  @P6 LOP3.LUT R4, R4, R27, RZ, 0x3c, !PT ;  /* 0x0000001b04046212 */ /* 0x000fe400078e3cff */
[----:B------:R-:W-:Y:S02]  /*0770*/  @P6 LOP3.LUT R2, R2, R21, RZ, 0x3c, !PT ;  /* 0x0000001502026212 */ /* 0x000fe400078e3cff */
[----:B------:R-:W-:Y:S02]  /*0780*/  @P0 LOP3.LUT R4, R4, R23, RZ, 0x3c, !PT ;  /* 0x0000001704040212 */ /* 0x000fe400078e3cff */
[----:B------:R-:W-:Y:S02]  /*0790*/  @P0 LOP3.LUT R2, R2, R25, RZ, 0x3c, !PT ;  /* 0x0000001902020212 */ /* 0x000fe400078e3cff */
[----:B--2---:R-:W-:Y:S02]  /*07a0*/  @P6 LOP3.LUT R5, R5, R18, RZ, 0x3c, !PT ;  /* 0x0000001205056212 */ /* 0x004fe400078e3cff */
[----:B---3--:R-:W-:-:S02]  /*07b0*/  @P6 LOP3.LUT R3, R3, R20, RZ, 0x3c, !PT ;  /* 0x0000001403036212 */ /* 0x008fc400078e3cff */
[----:B----4-:R-:W-:Y:S02]  /*07c0*/  @P0 LOP3.LUT R5, R5, R22, RZ, 0x3c, !PT ;  /* 0x0000001605050212 */ /* 0x010fe400078e3cff */
[----:B------:R-:W-:Y:S02]  /*07d0*/  @P0 LOP3.LUT R3, R3, R26, RZ, 0x3c, !PT ;  /* 0x0000001a03030212 */ /* 0x000fe400078e3cff */
[----:B------:R-:W-:-:S13]  /*07e0*/  R2P PR, R24.B1, 0x7f ;  /* 0x0000007f18007804 */ /* 0x000fda0000001000 */
[----:B------:R-:W2:Y:S04]  /*07f0*/  @P0 LDG.E R18, desc[UR4][R10.64+0xa0] ;  /* 0x0000a0040a120981 */ /* 0x000ea8000c1e1900 */
[----:B------:R-:W3:Y:S04]  /*0800*/  @P1 LDG.E R22, desc[UR4][R10.64+0xb4] ;  /* 0x0000b4040a161981 */ /* 0x000ee8000c1e1900 */
[----:B------:R-:W4:Y:S04]  /*0810*/  @P2 LDG.E R26, desc[UR4][R10.64+0xc8] ;  /* 0x0000c8040a1a2981 */ /* 0x000f28000c1e1900 */
[----:B------:R-:W4:Y:S04]  /*0820*/  @P3 LDG.E R28, desc[UR4][R10.64+0xdc] ;  /* 0x0000dc040a1c3981 */ /* 0x000f28000c1e1900 */
[----:B------:R-:W4:Y:S04]  /*0830*/  @P0 LDG.E R23, desc[UR4][R10.64+0xa4] ;  /* 0x0000a4040a170981 */ /* 0x000f28000c1e1900 */
[----:B------:R-:W4:Y:S04]  /*0840*/  @P0 LDG.E R20, desc[UR4][R10.64+0xa8] ;  /* 0x0000a8040a140981 */ /* 0x000f28000c1e1900 */
[----:B------:R-:W4:Y:S04]  /*0850*/  @P4 LDG.E R25, desc[UR4][R10.64+0xf0] ;  /* 0x0000f0040a194981 */ /* 0x000f28000c1e1900 */
        /* <DEDUP_REMOVED lines=21> */
[----:B------:R-:W-:Y:S02]  /*09b0*/  LOP3.LUT P0, RZ, R24, 0x8000, RZ, 0xc0, !PT ;  /* 0x0000800018ff7812 */ /* 0x000fe4000780c0ff */
[----:B----4-:R-:W-:Y:S01]  /*09c0*/  @P5 LOP3.LUT R15, R15, R26, RZ, 0x3c, !PT ;  /* 0x0000001a0f0f5212 */ /* 0x010fe200078e3cff */
[----:B------:R-:W4:Y:S04]  /*09d0*/  @P3 LDG.E R24, desc[UR4][R10.64+0xe4] ;  /* 0x0000e4040a183981 */ /* 0x000f28000c1e1900 */
[----:B------:R-:W2:Y:S01]  /*09e0*/  @P6 LDG.E R26, desc[UR4][R10.64+0x118] ;  /* 0x000118040a1a6981 */ /* 0x000ea2000c1e1900 */
        /* <DEDUP_REMOVED lines=8> */
[----:B---3--:R-:W-:-:S03]  /*0a70*/  @P2 LOP3.LUT R3, R3, R22, RZ, 0x3c, !PT ;  /* 0x0000001603032212 */ /* 0x008fc600078e3cff */
[----:B------:R-:W3:Y:S01]  /*0a80*/  @P4 LDG.E R22, desc[UR4][R10.64+0x100] ;  /* 0x000100040a164981 */ /* 0x000ee2000c1e1900 */
[----:B--2---:R-:W-:-:S03]  /*0a90*/  @P6 LOP3.LUT R15, R15, R26, RZ, 0x3c, !PT ;  /* 0x0000001a0f0f6212 */ /* 0x004fc600078e3cff */
[----:B------:R-:W2:Y:S01]  /*0aa0*/  @P0 LDG.E R26, desc[UR4][R10.64+0x12c] ;  /* 0x00012c040a1a0981 */ /* 0x000ea2000c1e1900 */
[----:B----4-:R-:W-:-:S03]  /*0ab0*/  @P2 LOP3.LUT R2, R2, R23, RZ, 0x3c, !PT ;  /* 0x0000001702022212 */ /* 0x010fc600078e3cff */
[----:B------:R-:W4:Y:S01]  /*0ac0*/  @P4 LDG.E R23, desc[UR4][R10.64+0xfc] ;  /* 0x0000fc040a174981 */ /* 0x000f22000c1e1900 */
[----:B------:R-:W-:-:S03]  /*0ad0*/  @P2 LOP3.LUT R5, R5, R20, RZ, 0x3c, !PT ;  /* 0x0000001405052212 */ /* 0x000fc600078e3cff */
[----:B------:R-:W4:Y:S01]  /*0ae0*/  @P4 LDG.E R20, desc[UR4][R10.64+0xf8] ;  /* 0x0000f8040a144981 */ /* 0x000f22000c1e1900 */
[----:B------:R-:W-:Y:S02]  /*0af0*/  @P3 LOP3.LUT R2, R2, R27, RZ, 0x3c, !PT ;  /* 0x0000001b02023212 */ /* 0x000fe400078e3cff */
[----:B------:R-:W-:Y:S01]  /*0b00*/  @P3 LOP3.LUT R4, R4, R25, RZ, 0x3c, !PT ;  /* 0x0000001904043212 */ /* 0x000fe200078e3cff */
[----:B------:R-:W4:Y:S01]  /*0b10*/  @P5 LDG.E R27, desc[UR4][R10.64+0x110] ;  /* 0x000110040a1b5981 */ /* 0x000f22000c1e1900 */
[----:B------:R-:W-:-:S03]  /*0b20*/  @P3 LOP3.LUT R5, R5, R24, RZ, 0x3c, !PT ;  /* 0x0000001805053212 */ /* 0x000fc600078e3cff */
[----:B------:R-:W4:Y:S04]  /*0b30*/  @P5 LDG.E R25, desc[UR4][R10.64+0x108] ;  /* 0x000108040a195981 */ /* 0x000f28000c1e1900 */
        /* <DEDUP_REMOVED lines=19> */
[----:B------:R-:W-:-:S05]  /*0c70*/  VIADD R19, R19, 0x10 ;  /* 0x0000001013137836 */ /* 0x000fca0000000000 */
[----:B------:R-:W-:Y:S02]  /*0c80*/  ISETP.NE.AND P1, PT, R19, 0x20, PT ;  /* 0x000000201300780c */ /* 0x000fe40003f25270 */
[----:B------:R-:W-:Y:S02]  /*0c90*/  @P5 LOP3.LUT R3, R3, R18, RZ, 0x3c, !PT ;  /* 0x0000001203035212 */ /* 0x000fe400078e3cff */
[----:B------:R-:W-:Y:S02]  /*0ca0*/  @P6 LOP3.LUT R4, R4, R21, RZ, 0x3c, !PT ;  /* 0x0000001504046212 */ /* 0x000fe400078e3cff */
[----:B---3--:R-:W-:-:S04]  /*0cb0*/  @P6 LOP3.LUT R3, R3, R22, RZ, 0x3c, !PT ;  /* 0x0000001603036212 */ /* 0x008fc800078e3cff */
[----:B--2---:R-:W-:Y:S02]  /*0cc0*/  @P0 LOP3.LUT R3, R3, R26, RZ, 0x3c, !PT ;  /* 0x0000001a03030212 */ /* 0x004fe400078e3cff */
[----:B----4-:R-:W-:Y:S02]  /*0cd0*/  @P6 LOP3.LUT R2, R2, R23, RZ, 0x3c, !PT ;  /* 0x0000001702026212 */ /* 0x010fe400078e3cff */
[----:B------:R-:W-:Y:S02]  /*0ce0*/  @P6 LOP3.LUT R5, R5, R20, RZ, 0x3c, !PT ;  /* 0x0000001405056212 */ /* 0x000fe400078e3cff */
[----:B------:R-:W-:Y:S02]  /*0cf0*/  @P0 LOP3.LUT R2, R2, R27, RZ, 0x3c, !PT ;  /* 0x0000001b02020212 */ /* 0x000fe400078e3cff */
[----:B------:R-:W-:Y:S02]  /*0d00*/  @P0 LOP3.LUT R4, R4, R25, RZ, 0x3c, !PT ;  /* 0x0000001904040212 */ /* 0x000fe400078e3cff */
[----:B------:R-:W-:Y:S01]  /*0d10*/  @P0 LOP3.LUT R5, R5, R24, RZ, 0x3c, !PT ;  /* 0x0000001805050212 */ /* 0x000fe200078e3cff */
[----:B------:R-:W-:Y:S06]  /*0d20*/  @P1 BRA `(.L_x_4) ;  /* 0xfffffff400481947 */ /* 0x000fec000383ffff */
[----:B------:R-:W-:-:S05]  /*0d30*/  VIADD R17, R17, 0x1 ;  /* 0x0000000111117836 */ /* 0x000fca0000000000 */
[----:B------:R-:W-:-:S13]  /*0d40*/  ISETP.NE.AND P0, PT, R17, 0x5, PT ;  /* 0x000000051100780c */ /* 0x000fda0003f05270 */
[----:B------:R-:W-:Y:S05]  /*0d50*/  @P0 BRA `(.L_x_5) ;  /* 0xfffffff400300947 */ /* 0x000fea000383ffff */
[----:B------:R0:W-:Y:S01]  /*0d60*/  STG.E.64 desc[UR4][R6.64+0x8], R4 ;  /* 0x0000080406007986 */ /* 0x0001e2000c101b04 */
[----:B------:R-:W-:Y:S01]  /*0d70*/  VIADD R14, R14, 0x1 ;  /* 0x000000010e0e7836 */ /* 0x000fe20000000000 */
[----:B------:R-:W-:Y:S02]  /*0d80*/  LOP3.LUT R11, R13, 0x3, RZ, 0xc0, !PT ;  /* 0x000000030d0b7812 */ /* 0x000fe400078ec0ff */
[----:B------:R0:W-:Y:S02]  /*0d90*/  STG.E.64 desc[UR4][R6.64+0x10], R2 ;  /* 0x0000100206007986 */ /* 0x0001e4000c101b04 */
[----:B------:R-:W-:Y:S02]  /*0da0*/  ISETP.GE.U32.AND P0, PT, R14, R11, PT ;  /* 0x0000000b0e00720c */ /* 0x000fe40003f06070 */
[----:B------:R0:W-:Y:S11]  /*0db0*/  STG.E desc[UR4][R6.64+0x4], R15 ;  /* 0x0000040f06007986 */ /* 0x0001f6000c101904 */
[----:B------:R-:W-:Y:S05]  /*0dc0*/  @!P0 BRA `(.L_x_6) ;  /* 0xfffffff400048947 */ /* 0x000fea000383ffff */
.L_x_3:
[----:B------:R-:W-:Y:S05]  /*0dd0*/  BSYNC.RECONVERGENT B1 ;  /* 0x0000000000017941 */ /* 0x000fea0003800200 */
.L_x_2:
[C---:B------:R-:W-:Y:S01]  /*0de0*/  ISETP.GT.U32.AND P0, PT, R13.reuse, 0x3, PT ;  /* 0x000000030d00780c */ /* 0x040fe20003f04070 */
[----:B------:R-:W-:Y:S01]  /*0df0*/  VIADD R12, R12, 0x1 ;  /* 0x000000010c0c7836 */ /* 0x000fe20000000000 */
[--C-:B------:R-:W-:Y:S02]  /*0e00*/  SHF.R.U64 R13, R13, 0x2, R0.reuse ;  /* 0x000000020d0d7819 */ /* 0x100fe40000001200 */
[----:B------:R-:W-:Y:S02]  /*0e10*/  ISETP.GT.U32.AND.EX P0, PT, R0, RZ, PT, P0 ;  /* 0x000000ff0000720c */ /* 0x000fe40003f04100 */
[----:B------:R-:W-:-:S11]  /*0e20*/  SHF.R.U32.HI R0, RZ, 0x2, R0 ;  /* 0x00000002ff007819 */ /* 0x000fd60000011600 */
[----:B------:R-:W-:Y:S05]  /*0e30*/  @P0 BRA `(.L_x_7) ;  /* 0xfffffff000c80947 */ /* 0x000fea000383ffff */
.L_x_1:
[----:B------:R-:W-:Y:S05]  /*0e40*/  BSYNC.RECONVERGENT B0 ;  /* 0x0000000000007941 */ /* 0x000fea0003800200 */
.L_x_0:
[----:B------:R-:W-:Y:S04]  /*0e50*/  STG.E.64 desc[UR4][R6.64+0x18], RZ ;  /* 0x000018ff06007986 */ /* 0x000fe8000c101b04 */
[----:B------:R-:W-:Y:S04]  /*0e60*/  STG.E desc[UR4][R6.64+0x20], RZ ;  /* 0x000020ff06007986 */ /* 0x000fe8000c101904 */
[----:B------:R-:W-:Y:S01]  /*0e70*/  STG.E.64 desc[UR4][R6.64+0x28], RZ ;  /* 0x000028ff06007986 */ /* 0x000fe2000c101b04 */
[----:B------:R-:W-:Y:S05]  /*0e80*/  EXIT ;  /* 0x000000000000794d */ /* 0x000fea0003800000 */
.L_x_8:
[----:B------:R-:W-:-:S00]  /*0e90*/  BRA `(.L_x_8) ;  /* 0xfffffffc00fc7947 */ /* 0x000fc0000383ffff */
[----:B------:R-:W-:-:S00]  /*0ea0*/  NOP ;  /* 0x0000000000007918 */ /* 0x000fc00000000000 */
        /* <DEDUP_REMOVED lines=13> */
.L_x_9:


//--------------------- .nv.global.init           --------------------------
	.section	.nv.global.init,"aw",@progbits
	.align	4
.nv.global.init:
	.type		mrg32k3aM1SubSeq,@object
	.size		mrg32k3aM1SubSeq,(mrg32k3aM2SubSeq - mrg32k3aM1SubSeq)
mrg32k3aM1SubSeq:
        /*0000*/ 	.byte	0x0b, 0xcc, 0xee, 0x04, 0x73, 0x29, 0x8b, 0x6f, 0xf6, 0x53, 0x03, 0xf6, 0x23, 0xf6, 0xea, 0xda
        /* <DEDUP_REMOVED lines=125> */
	.type		mrg32k3aM2SubSeq,@object
	.size		mrg32k3aM2SubSeq,(mrg32k3aM1 - mrg32k3aM2SubSeq)
mrg32k3aM2SubSeq:
        /* <DEDUP_REMOVED lines=126> */
	.type		mrg32k3aM1,@object
	.size		mrg32k3aM1,(mrg32k3aM1Seq - mrg32k3aM1)
mrg32k3aM1:
        /* <DEDUP_REMOVED lines=144> */
	.type		mrg32k3aM1Seq,@object
	.size		mrg32k3aM1Seq,(mrg32k3aM2 - mrg32k3aM1Seq)
mrg32k3aM1Seq:
        /* <DEDUP_REMOVED lines=144> */
	.type		mrg32k3aM2,@object
	.size		mrg32k3aM2,(mrg32k3aM2Seq - mrg32k3aM2)
mrg32k3aM2:
        /* <DEDUP_REMOVED lines=144> */
	.type		mrg32k3aM2Seq,@object
	.size		mrg32k3aM2Seq,(precalc_xorwow_matrix - mrg32k3aM2Seq)
mrg32k3aM2Seq:
        /* <DEDUP_REMOVED lines=144> */
	.type		precalc_xorwow_matrix,@object
	.size		precalc_xorwow_matrix,(precalc_xorwow_offset_matrix - precalc_xorwow_matrix)
precalc_xorwow_matrix:
        /* <DEDUP_REMOVED lines=6400> */
	.type		precalc_xorwow_offset_matrix,@object
	.size		precalc_xorwow_offset_matrix,(.L_1 - precalc_xorwow_offset_matrix)
precalc_xorwow_offset_matrix:
        /* <DEDUP_REMOVED lines=6400> */
.L_1:


//--------------------- .nv.shared.reserved.0     --------------------------
	.section	.nv.shared.reserved.0,"aw",@nobits
	.weak		__nv_reservedSMEM_offset_0_alias
	.size		__nv_reservedSMEM_offset_0_alias, 0, 64
	.other		__nv_reservedSMEM_offset_0_alias,@"STO_CUDA_RESERVED_SHARED STV_DEFAULT"
__nv_reservedSMEM_offset_0_alias:
	.zero		0
	.zero		64


//--------------------- .nv.constant0._Z8generateP17curandStateXORWOWPd --------------------------
	.section	.nv.constant0._Z8generateP17curandStateXORWOWPd,"a",@progbits
	.sectionflags	@""
	.align	4
.nv.constant0._Z8generateP17curandStateXORWOWPd:
	.zero		912


//--------------------- SYMBOLS --------------------------

	.type		.nv.reservedSmem.offset0,@object
	.size		.nv.reservedSmem.offset0,0x4
